//
// Generated by NVIDIA NVVM Compiler
//
// Compiler Build ID: CL-36424714
// Cuda compilation tools, release 13.0, V13.0.88
// Based on NVVM 20.0.0
//

.version 9.0
.target sm_100
.address_size 64

	// .globl	_Z10fir_kernelPKfPfii
.const .align 4 .b8 c_h[4096];

.visible .entry _Z10fir_kernelPKfPfii(
	.param .u64 .ptr .align 1 _Z10fir_kernelPKfPfii_param_0,
	.param .u64 .ptr .align 1 _Z10fir_kernelPKfPfii_param_1,
	.param .u32 _Z10fir_kernelPKfPfii_param_2,
	.param .u32 _Z10fir_kernelPKfPfii_param_3
)
{
	.reg .pred 	%p<26>;
	.reg .b32 	%r<50>;
	.reg .b32 	%f<96>;
	.reg .b64 	%rd<49>;

	ld.param.u64 	%rd6, [_Z10fir_kernelPKfPfii_param_0];
	ld.param.u64 	%rd5, [_Z10fir_kernelPKfPfii_param_1];
	ld.param.u32 	%r28, [_Z10fir_kernelPKfPfii_param_2];
	ld.param.u32 	%r27, [_Z10fir_kernelPKfPfii_param_3];
	cvta.to.global.u64 	%rd1, %rd6;
	mov.u32 	%r29, %ctaid.x;
	mov.u32 	%r30, %ntid.x;
	mov.u32 	%r31, %tid.x;
	mad.lo.s32 	%r1, %r29, %r30, %r31;
	setp.ge.s32 	%p1, %r1, %r28;
	@%p1 bra 	$L__BB0_43;
	setp.lt.s32 	%p2, %r27, 1;
	mov.f32 	%f75, 0f00000000;
	@%p2 bra 	$L__BB0_42;
	and.b32  	%r2, %r27, 7;
	setp.lt.u32 	%p3, %r27, 8;
	mov.f32 	%f75, 0f00000000;
	mov.b32 	%r48, 0;
	@%p3 bra 	$L__BB0_21;
	and.b32  	%r48, %r27, 2147483640;
	mov.f32 	%f75, 0f00000000;
	mov.b32 	%r46, 0;
	mov.u64 	%rd8, c_h;
$L__BB0_4:
	.pragma "nounroll";
	sub.s32 	%r5, %r1, %r46;
	setp.lt.s32 	%p4, %r5, 0;
	mul.wide.u32 	%rd7, %r46, 4;
	add.s64 	%rd2, %rd8, %rd7;
	@%p4 bra 	$L__BB0_6;
	ld.const.f32 	%f42, [%rd2];
	mul.wide.u32 	%rd9, %r5, 4;
	add.s64 	%rd10, %rd1, %rd9;
	ld.global.nc.f32 	%f43, [%rd10];
	fma.rn.f32 	%f75, %f42, %f43, %f75;
$L__BB0_6:
	not.b32 	%r34, %r46;
	add.s32 	%r6, %r1, %r34;
	setp.lt.s32 	%p5, %r6, 0;
	@%p5 bra 	$L__BB0_8;
	ld.const.f32 	%f44, [%rd2+4];
	mul.wide.u32 	%rd11, %r6, 4;
	add.s64 	%rd12, %rd1, %rd11;
	ld.global.nc.f32 	%f45, [%rd12];
	fma.rn.f32 	%f75, %f44, %f45, %f75;
$L__BB0_8:
	add.s32 	%r7, %r5, -2;
	setp.lt.s32 	%p6, %r7, 0;
	@%p6 bra 	$L__BB0_10;
	ld.const.f32 	%f46, [%rd2+8];
	mul.wide.u32 	%rd13, %r7, 4;
	add.s64 	%rd14, %rd1, %rd13;
	ld.global.nc.f32 	%f47, [%rd14];
	fma.rn.f32 	%f75, %f46, %f47, %f75;
$L__BB0_10:
	add.s32 	%r8, %r5, -3;
	setp.lt.s32 	%p7, %r8, 0;
	@%p7 bra 	$L__BB0_12;
	ld.const.f32 	%f48, [%rd2+12];
	mul.wide.u32 	%rd15, %r8, 4;
	add.s64 	%rd16, %rd1, %rd15;
	ld.global.nc.f32 	%f49, [%rd16];
	fma.rn.f32 	%f75, %f48, %f49, %f75;
$L__BB0_12:
	add.s32 	%r9, %r5, -4;
	setp.lt.s32 	%p8, %r9, 0;
	@%p8 bra 	$L__BB0_14;
	ld.const.f32 	%f50, [%rd2+16];
	mul.wide.u32 	%rd17, %r9, 4;
	add.s64 	%rd18, %rd1, %rd17;
	ld.global.nc.f32 	%f51, [%rd18];
	fma.rn.f32 	%f75, %f50, %f51, %f75;
$L__BB0_14:
	add.s32 	%r10, %r5, -5;
	setp.lt.s32 	%p9, %r10, 0;
	@%p9 bra 	$L__BB0_16;
	ld.const.f32 	%f52, [%rd2+20];
	mul.wide.u32 	%rd19, %r10, 4;
	add.s64 	%rd20, %rd1, %rd19;
	ld.global.nc.f32 	%f53, [%rd20];
	fma.rn.f32 	%f75, %f52, %f53, %f75;
$L__BB0_16:
	add.s32 	%r11, %r5, -6;
	setp.lt.s32 	%p10, %r11, 0;
	@%p10 bra 	$L__BB0_18;
	ld.const.f32 	%f54, [%rd2+24];
	mul.wide.u32 	%rd21, %r11, 4;
	add.s64 	%rd22, %rd1, %rd21;
	ld.global.nc.f32 	%f55, [%rd22];
	fma.rn.f32 	%f75, %f54, %f55, %f75;
$L__BB0_18:
	add.s32 	%r12, %r5, -7;
	setp.lt.s32 	%p11, %r12, 0;
	@%p11 bra 	$L__BB0_20;
	ld.const.f32 	%f56, [%rd2+28];
	mul.wide.u32 	%rd23, %r12, 4;
	add.s64 	%rd24, %rd1, %rd23;
	ld.global.nc.f32 	%f57, [%rd24];
	fma.rn.f32 	%f75, %f56, %f57, %f75;
$L__BB0_20:
	add.s32 	%r46, %r46, 8;
	setp.ne.s32 	%p12, %r46, %r48;
	@%p12 bra 	$L__BB0_4;
$L__BB0_21:
	setp.eq.s32 	%p13, %r2, 0;
	@%p13 bra 	$L__BB0_42;
	and.b32  	%r15, %r27, 3;
	setp.lt.u32 	%p14, %r2, 4;
	@%p14 bra 	$L__BB0_32;
	sub.s32 	%r16, %r1, %r48;
	setp.lt.s32 	%p15, %r16, 0;
	mul.wide.u32 	%rd25, %r48, 4;
	mov.u64 	%rd26, c_h;
	add.s64 	%rd3, %rd26, %rd25;
	@%p15 bra 	$L__BB0_25;
	ld.const.f32 	%f59, [%rd3];
	mul.wide.u32 	%rd27, %r16, 4;
	add.s64 	%rd28, %rd1, %rd27;
	ld.global.nc.f32 	%f60, [%rd28];
	fma.rn.f32 	%f75, %f59, %f60, %f75;
$L__BB0_25:
	not.b32 	%r41, %r48;
	add.s32 	%r17, %r1, %r41;
	setp.lt.s32 	%p16, %r17, 0;
	@%p16 bra 	$L__BB0_27;
	ld.const.f32 	%f61, [%rd3+4];
	mul.wide.u32 	%rd29, %r17, 4;
	add.s64 	%rd30, %rd1, %rd29;
	ld.global.nc.f32 	%f62, [%rd30];
	fma.rn.f32 	%f75, %f61, %f62, %f75;
$L__BB0_27:
	add.s32 	%r18, %r16, -2;
	setp.lt.s32 	%p17, %r18, 0;
	@%p17 bra 	$L__BB0_29;
	ld.const.f32 	%f63, [%rd3+8];
	mul.wide.u32 	%rd31, %r18, 4;
	add.s64 	%rd32, %rd1, %rd31;
	ld.global.nc.f32 	%f64, [%rd32];
	fma.rn.f32 	%f75, %f63, %f64, %f75;
$L__BB0_29:
	add.s32 	%r19, %r16, -3;
	setp.lt.s32 	%p18, %r19, 0;
	@%p18 bra 	$L__BB0_31;
	ld.const.f32 	%f65, [%rd3+12];
	mul.wide.u32 	%rd33, %r19, 4;
	add.s64 	%rd34, %rd1, %rd33;
	ld.global.nc.f32 	%f66, [%rd34];
	fma.rn.f32 	%f75, %f65, %f66, %f75;
$L__BB0_31:
	add.s32 	%r48, %r48, 4;
$L__BB0_32:
	setp.eq.s32 	%p19, %r15, 0;
	@%p19 bra 	$L__BB0_42;
	setp.eq.s32 	%p20, %r15, 1;
	@%p20 bra 	$L__BB0_39;
	sub.s32 	%r22, %r1, %r48;
	setp.lt.s32 	%p21, %r22, 0;
	mul.wide.u32 	%rd35, %r48, 4;
	mov.u64 	%rd36, c_h;
	add.s64 	%rd4, %rd36, %rd35;
	@%p21 bra 	$L__BB0_36;
	ld.const.f32 	%f68, [%rd4];
	mul.wide.u32 	%rd37, %r22, 4;
	add.s64 	%rd38, %rd1, %rd37;
	ld.global.nc.f32 	%f69, [%rd38];
	fma.rn.f32 	%f75, %f68, %f69, %f75;
$L__BB0_36:
	not.b32 	%r44, %r48;
	add.s32 	%r23, %r1, %r44;
	setp.lt.s32 	%p22, %r23, 0;
	@%p22 bra 	$L__BB0_38;
	ld.const.f32 	%f70, [%rd4+4];
	mul.wide.u32 	%rd39, %r23, 4;
	add.s64 	%rd40, %rd1, %rd39;
	ld.global.nc.f32 	%f71, [%rd40];
	fma.rn.f32 	%f75, %f70, %f71, %f75;
$L__BB0_38:
	add.s32 	%r48, %r48, 2;
$L__BB0_39:
	and.b32  	%r45, %r27, 1;
	setp.eq.b32 	%p23, %r45, 1;
	not.pred 	%p24, %p23;
	@%p24 bra 	$L__BB0_42;
	sub.s32 	%r26, %r1, %r48;
	setp.lt.s32 	%p25, %r26, 0;
	@%p25 bra 	$L__BB0_42;
	mul.wide.u32 	%rd41, %r48, 4;
	mov.u64 	%rd42, c_h;
	add.s64 	%rd43, %rd42, %rd41;
	ld.const.f32 	%f72, [%rd43];
	mul.wide.u32 	%rd44, %r26, 4;
	add.s64 	%rd45, %rd1, %rd44;
	ld.global.nc.f32 	%f73, [%rd45];
	fma.rn.f32 	%f75, %f72, %f73, %f75;
$L__BB0_42:
	cvta.to.global.u64 	%rd46, %rd5;
	mul.wide.s32 	%rd47, %r1, 4;
	add.s64 	%rd48, %rd46, %rd47;
	st.global.f32 	[%rd48], %f75;
$L__BB0_43:
	ret;

}


// ===== COMPILED SASS (sm_100) =====

	.target	sm_100

	.elftype	@"ET_EXEC"


//--------------------- .note.nv.tkinfo           --------------------------
	.section	.note.nv.tkinfo,"",@"SHT_NOTE"
	.sectionflags	@"SHF_NOTE_NV_TKINFO"
	.tkinfo
        /*0018*/ 	.word	0x00000002
        /*0030*/ 	.string	""
        /*0030*/ 	.string	"ptxas"
        /*0030*/ 	.string	"Cuda compilation tools, release 13.0, V13.0.88"
        /*0030*/ 	.string	"Build cuda_13.0.r13.0/compiler.36424714_0"
        /*0030*/ 	.string	"-arch sm_100 -m 64 "



//--------------------- .note.nv.cuinfo           --------------------------
	.section	.note.nv.cuinfo,"",@"SHT_NOTE"
	.sectionflags	@"SHF_NOTE_NV_CUINFO"
        /*0018*/ 	.short	0x0002
        /*001a*/ 	.short	0x0064
        /*001c*/ 	.short	0x0082
	.zero		2


//--------------------- .nv.info                  --------------------------
	.section	.nv.info,"",@"SHT_CUDA_INFO"
	.align	4


	//----- nvinfo : EIATTR_REGCOUNT
	.align		4
        /*0000*/ 	.byte	0x04, 0x2f
        /*0002*/ 	.short	(.L_2 - .L_1)
	.align		4
.L_1:
        /*0004*/ 	.word	index@(_Z10fir_kernelPKfPfii)
        /*0008*/ 	.word	0x00000020


	//----- nvinfo : EIATTR_FRAME_SIZE
	.align		4
.L_2:
        /*000c*/ 	.byte	0x04, 0x11
        /*000e*/ 	.short	(.L_4 - .L_3)
	.align		4
.L_3:
        /*0010*/ 	.word	index@(_Z10fir_kernelPKfPfii)
        /*0014*/ 	.word	0x00000000


	//----- nvinfo : EIATTR_MIN_STACK_SIZE
	.align		4
.L_4:
        /*0018*/ 	.byte	0x04, 0x12
        /*001a*/ 	.short	(.L_6 - .L_5)
	.align		4
.L_5:
        /*001c*/ 	.word	index@(_Z10fir_kernelPKfPfii)
        /*0020*/ 	.word	0x00000000
.L_6:


//--------------------- .nv.compat                --------------------------
	.section	.nv.compat,"",@"SHT_CUDA_COMPAT_INFO"
	.align	4
        /*0000*/ 	.byte	0x02, 0x09, 0x00, 0x00, 0x02, 0x02, 0x01, 0x00, 0x02, 0x05, 0x05, 0x00, 0x03, 0x07, 0x01, 0x01
        /*0010*/ 	.byte	0x02, 0x03, 0x00, 0x00, 0x02, 0x06, 0x01, 0x00, 0x04, 0x0b, 0x08, 0x00, 0x09, 0x00, 0x00, 0x00
        /*0020*/ 	.byte	0x00, 0x00, 0x00, 0x00


//--------------------- .nv.info._Z10fir_kernelPKfPfii --------------------------
	.section	.nv.info._Z10fir_kernelPKfPfii,"",@"SHT_CUDA_INFO"
	.sectionflags	@""
	.align	4


	//----- nvinfo : EIATTR_CUDA_API_VERSION
	.align		4
        /*0000*/ 	.byte	0x04, 0x37
        /*0002*/ 	.short	(.L_8 - .L_7)
.L_7:
        /*0004*/ 	.word	0x00000082


	//----- nvinfo : EIATTR_KPARAM_INFO
	.align		4
.L_8:
        /*0008*/ 	.byte	0x04, 0x17
        /*000a*/ 	.short	(.L_10 - .L_9)
.L_9:
        /*000c*/ 	.word	0x00000000
        /*0010*/ 	.short	0x0003
        /*0012*/ 	.short	0x0014
        /*0014*/ 	.byte	0x00, 0xf0, 0x11, 0x00


	//----- nvinfo : EIATTR_KPARAM_INFO
	.align		4
.L_10:
        /*0018*/ 	.byte	0x04, 0x17
        /*001a*/ 	.short	(.L_12 - .L_11)
.L_11:
        /*001c*/ 	.word	0x00000000
        /*0020*/ 	.short	0x0002
        /*0022*/ 	.short	0x0010
        /*0024*/ 	.byte	0x00, 0xf0, 0x11, 0x00


	//----- nvinfo : EIATTR_KPARAM_INFO
	.align		4
.L_12:
        /*0028*/ 	.byte	0x04, 0x17
        /*002a*/ 	.short	(.L_14 - .L_13)
.L_13:
        /*002c*/ 	.word	0x00000000
        /*0030*/ 	.short	0x0001
        /*0032*/ 	.short	0x0008
        /*0034*/ 	.byte	0x00, 0xf5, 0x21, 0x00


	//----- nvinfo : EIATTR_KPARAM_INFO
	.align		4
.L_14:
        /*0038*/ 	.byte	0x04, 0x17
        /*003a*/ 	.short	(.L_16 - .L_15)
.L_15:
        /*003c*/ 	.word	0x00000000
        /*0040*/ 	.short	0x0000
        /*0042*/ 	.short	0x0000
        /*0044*/ 	.byte	0x00, 0xf5, 0x21, 0x00


	//----- nvinfo : EIATTR_SPARSE_MMA_MASK
	.align		4
.L_16:
        /*0048*/ 	.byte	0x03, 0x50
        /*004a*/ 	.short	0x0000


	//----- nvinfo : EIATTR_MAXREG_COUNT
	.align		4
        /*004c*/ 	.byte	0x03, 0x1b
        /*004e*/ 	.short	0x00ff


	//----- nvinfo : EIATTR_MERCURY_ISA_VERSION
	.align		4
        /*0050*/ 	.byte	0x03, 0x5f
        /*0052*/ 	.short	0x0101


	//----- nvinfo : EIATTR_VRC_CTA_INIT_COUNT
	.align		4
        /*0054*/ 	.byte	0x02, 0x4a
	.zero		1
	.zero		1


	//----- nvinfo : EIATTR_EXIT_INSTR_OFFSETS
	.align		4
        /*0058*/ 	.byte	0x04, 0x1c
        /*005a*/ 	.short	(.L_18 - .L_17)


	//   ....[0]....
.L_17:
        /*005c*/ 	.word	0x00000070


	//   ....[1]....
        /*0060*/ 	.word	0x000009d0


	//----- nvinfo : EIATTR_CRS_STACK_SIZE
	.align		4
.L_18:
        /*0064*/ 	.byte	0x04, 0x1e
        /*0066*/ 	.short	(.L_20 - .L_19)
.L_19:
        /*0068*/ 	.word	0x00000000


	//----- nvinfo : EIATTR_CBANK_PARAM_SIZE
	.align		4
.L_20:
        /*006c*/ 	.byte	0x03, 0x19
        /*006e*/ 	.short	0x0018


	//----- nvinfo : EIATTR_PARAM_CBANK
	.align		4
        /*0070*/ 	.byte	0x04, 0x0a
        /*0072*/ 	.short	(.L_22 - .L_21)
	.align		4
.L_21:
        /*0074*/ 	.word	index@(.nv.constant0._Z10fir_kernelPKfPfii)
        /*0078*/ 	.short	0x0380
        /*007a*/ 	.short	0x0018


	//----- nvinfo : EIATTR_SW_WAR
	.align		4
.L_22:
        /*007c*/ 	.byte	0x04, 0x36
        /*007e*/ 	.short	(.L_24 - .L_23)
.L_23:
        /*0080*/ 	.word	0x00000008
.L_24:


//--------------------- .nv.callgraph             --------------------------
	.section	.nv.callgraph,"",@"SHT_CUDA_CALLGRAPH"
	.align	4
	.sectionentsize	8
	.align		4
        /*0000*/ 	.word	0x00000000
	.align		4
        /*0004*/ 	.word	0xffffffff
	.align		4
        /*0008*/ 	.word	0x00000000
	.align		4
        /*000c*/ 	.word	0xfffffffe
	.align		4
        /*0010*/ 	.word	0x00000000
	.align		4
        /*0014*/ 	.word	0xfffffffd
	.align		4
        /*0018*/ 	.word	0x00000000
	.align		4
        /*001c*/ 	.word	0xfffffffc


//--------------------- .nv.constant3             --------------------------
	.section	.nv.constant3,"a",@progbits
	.align	4
.nv.constant3:
	.type		c_h,@object
	.size		c_h,(.L_0 - c_h)
c_h:
	.zero		4096
.L_0:


//--------------------- .text._Z10fir_kernelPKfPfii --------------------------
	.section	.text._Z10fir_kernelPKfPfii,"ax",@progbits
	.align	128
        .global         _Z10fir_kernelPKfPfii
        .type           _Z10fir_kernelPKfPfii,@function
        .size           _Z10fir_kernelPKfPfii,(.L_x_7 - _Z10fir_kernelPKfPfii)
        .other          _Z10fir_kernelPKfPfii,@"STO_CUDA_ENTRY STV_DEFAULT"
_Z10fir_kernelPKfPfii:
.text._Z10fir_kernelPKfPfii:
[----:B------:R-:W-:Y:S01]  /*0000*/  LDC R1, c[0x0][0x37c] ;  /* 0x0000df00ff017b82 */ /* 0x000fe20000000800 */
[----:B------:R-:W0:Y:S07]  /*0010*/  S2R R3, SR_TID.X ;  /* 0x0000000000037919 */ /* 0x000e2e0000002100 */
[----:B------:R-:W0:Y:S01]  /*0020*/  S2UR UR4, SR_CTAID.X ;  /* 0x00000000000479c3 */ /* 0x000e220000002500 */
[----:B------:R-:W1:Y:S07]  /*0030*/  LDCU UR5, c[0x0][0x390] ;  /* 0x00007200ff0577ac */ /* 0x000e6e0008000800 */
[----:B------:R-:W0:Y:S02]  /*0040*/  LDC R0, c[0x0][0x360] ;  /* 0x0000d800ff007b82 */ /* 0x000e240000000800 */
[----:B0-----:R-:W-:-:S05]  /*0050*/  IMAD R0, R0, UR4, R3 ;  /* 0x0000000400007c24 */ /* 0x001fca000f8e0203 */
[----:B-1----:R-:W-:-:S13]  /*0060*/  ISETP.GE.AND P0, PT, R0, UR5, PT ;  /* 0x0000000500007c0c */ /* 0x002fda000bf06270 */
[----:B------:R-:W-:Y:S05]  /*0070*/  @P0 EXIT ;  /* 0x000000000000094d */ /* 0x000fea0003800000 */
[----:B------:R-:W0:Y:S01]  /*0080*/  LDCU UR4, c[0x0][0x394] ;  /* 0x00007280ff0477ac */ /* 0x000e220008000800 */
[----:B------:R-:W-:Y:S01]  /*0090*/  HFMA2 R16, -RZ, RZ, 0, 0 ;  /* 0x00000000ff107431 */ /* 0x000fe200000001ff */
[----:B------:R-:W1:Y:S01]  /*00a0*/  LDCU.64 UR8, c[0x0][0x358] ;  /* 0x00006b00ff0877ac */ /* 0x000e620008000a00 */
[----:B0-----:R-:W-:-:S09]  /*00b0*/  UISETP.GE.AND UP0, UPT, UR4, 0x1, UPT ;  /* 0x000000010400788c */ /* 0x001fd2000bf06270 */
[----:B-1----:R-:W-:Y:S05]  /*00c0*/  BRA.U !UP0, `(.L_x_0) ;  /* 0x0000000908347547 */ /* 0x002fea000b800000 */
[----:B------:R-:W-:Y:S01]  /*00d0*/  UISETP.GE.U32.AND UP0, UPT, UR4, 0x8, UPT ;  /* 0x000000080400788c */ /* 0x000fe2000bf06070 */
[----:B------:R-:W-:Y:S01]  /*00e0*/  CS2R R16, SRZ ;  /* 0x0000000000107805 */ /* 0x000fe2000001ff00 */
[----:B------:R-:W-:-:S04]  /*00f0*/  ULOP3.LUT UR5, UR4, 0x7, URZ, 0xc0, !UPT ;  /* 0x0000000704057892 */ /* 0x000fc8000f8ec0ff */
[----:B------:R-:W-:-:S03]  /*0100*/  UISETP.NE.AND UP1, UPT, UR5, URZ, UPT ;  /* 0x000000ff0500728c */ /* 0x000fc6000bf25270 */
[----:B------:R-:W-:Y:S08]  /*0110*/  BRA.U !UP0, `(.L_x_1) ;  /* 0x0000000508047547 */ /* 0x000ff0000b800000 */
[----:B------:R-:W-:Y:S01]  /*0120*/  ULOP3.LUT UR4, UR4, 0x7ffffff8, URZ, 0xc0, !UPT ;  /* 0x7ffffff804047892 */ /* 0x000fe2000f8ec0ff */
[----:B------:R-:W-:Y:S01]  /*0130*/  MOV R16, RZ ;  /* 0x000000ff00107202 */ /* 0x000fe20000000f00 */
[----:B------:R-:W-:-:S04]  /*0140*/  IMAD.MOV.U32 R18, RZ, RZ, RZ ;  /* 0x000000ffff127224 */ /* 0x000fc800078e00ff */
[----:B------:R-:W-:-:S07]  /*0150*/  MOV R17, UR4 ;  /* 0x0000000400117c02 */ /* 0x000fce0008000f00 */
.L_x_2:
[----:B------:R-:W-:-:S04]  /*0160*/  IADD3 R21, PT, PT, R0, -R18, RZ ;  /* 0x8000001200157210 */ /* 0x000fc80007ffe0ff */
[----:B------:R-:W-:-:S13]  /*0170*/  ISETP.GE.AND P6, PT, R21, RZ, PT ;  /* 0x000000ff1500720c */ /* 0x000fda0003fc6270 */
[----:B------:R-:W0:Y:S02]  /*0180*/  @P6 LDC.64 R2, c[0x0][0x380] ;  /* 0x0000e000ff026b82 */ /* 0x000e240000000a00 */
[----:B0-----:R-:W-:-:S06]  /*0190*/  @P6 IMAD.WIDE.U32 R2, R21, 0x4, R2 ;  /* 0x0000000415026825 */ /* 0x001fcc00078e0002 */
[----:B------:R-:W2:Y:S01]  /*01a0*/  @P6 LDG.E.CONSTANT R2, desc[UR8][R2.64] ;  /* 0x0000000802026981 */ /* 0x000ea2000c1e9900 */
[----:B------:R-:W-:Y:S01]  /*01b0*/  LOP3.LUT R5, RZ, R18, RZ, 0x33, !PT ;  /* 0x00000012ff057212 */ /* 0x000fe200078e33ff */
[C---:B------:R-:W-:Y:S01]  /*01c0*/  VIADD R29, R21.reuse, 0xfffffffd ;  /* 0xfffffffd151d7836 */ /* 0x040fe20000000000 */
[----:B------:R-:W-:Y:S01]  /*01d0*/  SHF.L.U32 R19, R18, 0x2, RZ ;  /* 0x0000000212137819 */ /* 0x000fe200000006ff */
[C---:B------:R-:W-:Y:S01]  /*01e0*/  VIADD R23, R21.reuse, 0xfffffffa ;  /* 0xfffffffa15177836 */ /* 0x040fe20000000000 */
[C---:B------:R-:W-:Y:S01]  /*01f0*/  IADD3 R20, PT, PT, R21.reuse, -0x2, RZ ;  /* 0xfffffffe15147810 */ /* 0x040fe20007ffe0ff */
[----:B------:R-:W-:Y:S01]  /*0200*/  IMAD.IADD R11, R0, 0x1, R5 ;  /* 0x00000001000b7824 */ /* 0x000fe200078e0205 */
[----:B------:R-:W-:Y:S01]  /*0210*/  IADD3 R27, PT, PT, R21, -0x4, RZ ;  /* 0xfffffffc151b7810 */ /* 0x000fe20007ffe0ff */
[----:B------:R-:W2:Y:S01]  /*0220*/  @P6 LDC R5, c[0x3][R19] ;  /* 0x00c0000013056b82 */ /* 0x000ea20000000800 */
[----:B------:R-:W-:Y:S02]  /*0230*/  ISETP.GE.AND P1, PT, R20, RZ, PT ;  /* 0x000000ff1400720c */ /* 0x000fe40003f26270 */
[----:B------:R-:W-:-:S02]  /*0240*/  ISETP.GE.AND P0, PT, R11, RZ, PT ;  /* 0x000000ff0b00720c */ /* 0x000fc40003f06270 */
[----:B------:R-:W-:Y:S02]  /*0250*/  ISETP.GE.AND P2, PT, R29, RZ, PT ;  /* 0x000000ff1d00720c */ /* 0x000fe40003f46270 */
[----:B------:R-:W-:Y:S02]  /*0260*/  IADD3 R25, PT, PT, R21, -0x5, RZ ;  /* 0xfffffffb15197810 */ /* 0x000fe40007ffe0ff */
[----:B------:R-:W-:Y:S02]  /*0270*/  ISETP.GE.AND P3, PT, R27, RZ, PT ;  /* 0x000000ff1b00720c */ /* 0x000fe40003f66270 */
[----:B------:R-:W-:Y:S02]  /*0280*/  ISETP.GE.AND P4, PT, R25, RZ, PT ;  /* 0x000000ff1900720c */ /* 0x000fe40003f86270 */
[----:B------:R-:W-:Y:S01]  /*0290*/  IADD3 R21, PT, PT, R21, -0x7, RZ ;  /* 0xfffffff915157810 */ /* 0x000fe20007ffe0ff */
[----:B------:R-:W0:Y:S01]  /*02a0*/  @P1 LDC.64 R12, c[0x0][0x380] ;  /* 0x0000e000ff0c1b82 */ /* 0x000e220000000a00 */
[----:B------:R-:W-:-:S07]  /*02b0*/  ISETP.GE.AND P5, PT, R23, RZ, PT ;  /* 0x000000ff1700720c */ /* 0x000fce0003fa6270 */
[----:B------:R-:W1:Y:S08]  /*02c0*/  @P0 LDC.64 R14, c[0x0][0x380] ;  /* 0x0000e000ff0e0b82 */ /* 0x000e700000000a00 */
[----:B------:R-:W3:Y:S08]  /*02d0*/  @P2 LDC.64 R8, c[0x0][0x380] ;  /* 0x0000e000ff082b82 */ /* 0x000ef00000000a00 */
[----:B------:R-:W4:Y:S01]  /*02e0*/  @P5 LDC.64 R6, c[0x0][0x380] ;  /* 0x0000e000ff065b82 */ /* 0x000f220000000a00 */
[----:B0-----:R-:W-:-:S06]  /*02f0*/  @P1 IMAD.WIDE.U32 R12, R20, 0x4, R12 ;  /* 0x00000004140c1825 */ /* 0x001fcc00078e000c */
[----:B------:R-:W5:Y:S01]  /*0300*/  @P1 LDG.E.CONSTANT R13, desc[UR8][R12.64] ;  /* 0x000000080c0d1981 */ /* 0x000f62000c1e9900 */
[----:B-1----:R-:W-:-:S06]  /*0310*/  @P0 IMAD.WIDE.U32 R14, R11, 0x4, R14 ;  /* 0x000000040b0e0825 */ /* 0x002fcc00078e000e */
[----:B------:R-:W5:Y:S01]  /*0320*/  @P0 LDG.E.CONSTANT R15, desc[UR8][R14.64] ;  /* 0x000000080e0f0981 */ /* 0x000f62000c1e9900 */
[----:B---3--:R-:W-:-:S06]  /*0330*/  @P2 IMAD.WIDE.U32 R8, R29, 0x4, R8 ;  /* 0x000000041d082825 */ /* 0x008fcc00078e0008 */
[----:B------:R-:W3:Y:S01]  /*0340*/  @P2 LDG.E.CONSTANT R9, desc[UR8][R8.64] ;  /* 0x0000000808092981 */ /* 0x000ee2000c1e9900 */
[----:B----4-:R-:W-:-:S06]  /*0350*/  @P5 IMAD.WIDE.U32 R6, R23, 0x4, R6 ;  /* 0x0000000417065825 */ /* 0x010fcc00078e0006 */
[----:B------:R-:W4:Y:S01]  /*0360*/  @P5 LDG.E.CONSTANT R7, desc[UR8][R6.64] ;  /* 0x0000000806075981 */ /* 0x000f22000c1e9900 */
[----:B--2---:R-:W-:Y:S01]  /*0370*/  @P6 FFMA R16, R5, R2, R16 ;  /* 0x0000000205106223 */ /* 0x004fe20000000010 */
[----:B------:R-:W-:Y:S01]  /*0380*/  ISETP.GE.AND P6, PT, R21, RZ, PT ;  /* 0x000000ff1500720c */ /* 0x000fe20003fc6270 */
[----:B------:R-:W0:Y:S08]  /*0390*/  @P3 LDC.64 R2, c[0x0][0x380] ;  /* 0x0000e000ff023b82 */ /* 0x000e300000000a00 */
[----:B------:R-:W1:Y:S08]  /*03a0*/  @P4 LDC.64 R4, c[0x0][0x380] ;  /* 0x0000e000ff044b82 */ /* 0x000e700000000a00 */
[----:B------:R-:W2:Y:S01]  /*03b0*/  @P6 LDC.64 R10, c[0x0][0x380] ;  /* 0x0000e000ff0a6b82 */ /* 0x000ea20000000a00 */
[----:B0-----:R-:W-:-:S06]  /*03c0*/  @P3 IMAD.WIDE.U32 R2, R27, 0x4, R2 ;  /* 0x000000041b023825 */ /* 0x001fcc00078e0002 */
[----:B------:R0:W4:Y:S01]  /*03d0*/  @P3 LDG.E.CONSTANT R3, desc[UR8][R2.64] ;  /* 0x0000000802033981 */ /* 0x000122000c1e9900 */
[----:B-1----:R-:W-:-:S06]  /*03e0*/  @P4 IMAD.WIDE.U32 R4, R25, 0x4, R4 ;  /* 0x0000000419044825 */ /* 0x002fcc00078e0004 */
[----:B------:R1:W4:Y:S01]  /*03f0*/  @P4 LDG.E.CONSTANT R4, desc[UR8][R4.64] ;  /* 0x0000000804044981 */ /* 0x000322000c1e9900 */
[----:B--2---:R-:W-:-:S06]  /*0400*/  @P6 IMAD.WIDE.U32 R10, R21, 0x4, R10 ;  /* 0x00000004150a6825 */ /* 0x004fcc00078e000a */
[----:B------:R-:W2:Y:S01]  /*0410*/  @P6 LDG.E.CONSTANT R10, desc[UR8][R10.64] ;  /* 0x000000080a0a6981 */ /* 0x000ea2000c1e9900 */
[----:B------:R-:W5:Y:S08]  /*0420*/  @P0 LDC R21, c[0x3][R19+0x4] ;  /* 0x00c0010013150b82 */ /* 0x000f700000000800 */
[----:B------:R-:W1:Y:S08]  /*0430*/  @P1 LDC R23, c[0x3][R19+0x8] ;  /* 0x00c0020013171b82 */ /* 0x000e700000000800 */
[----:B------:R-:W3:Y:S08]  /*0440*/  @P2 LDC R25, c[0x3][R19+0xc] ;  /* 0x00c0030013192b82 */ /* 0x000ef00000000800 */
[----:B------:R-:W4:Y:S08]  /*0450*/  @P3 LDC R27, c[0x3][R19+0x10] ;  /* 0x00c00400131b3b82 */ /* 0x000f300000000800 */
[----:B------:R-:W4:Y:S01]  /*0460*/  @P4 LDC R29, c[0x3][R19+0x14] ;  /* 0x00c00500131d4b82 */ /* 0x000f220000000800 */
[----:B-----5:R-:W-:-:S07]  /*0470*/  @P0 FFMA R16, R21, R15, R16 ;  /* 0x0000000f15100223 */ /* 0x020fce0000000010 */
[----:B0-----:R-:W0:Y:S01]  /*0480*/  @P5 LDC R2, c[0x3][R19+0x18] ;  /* 0x00c0060013025b82 */ /* 0x001e220000000800 */
[----:B-1----:R-:W-:Y:S01]  /*0490*/  @P1 FFMA R16, R23, R13, R16 ;  /* 0x0000000d17101223 */ /* 0x002fe20000000010 */
[----:B------:R-:W-:-:S06]  /*04a0*/  IADD3 R18, PT, PT, R18, 0x8, RZ ;  /* 0x0000000812127810 */ /* 0x000fcc0007ffe0ff */
[----:B------:R-:W2:Y:S01]  /*04b0*/  @P6 LDC R5, c[0x3][R19+0x1c] ;  /* 0x00c0070013056b82 */ /* 0x000ea20000000800 */
[----:B---3--:R-:W-:Y:S01]  /*04c0*/  @P2 FFMA R16, R25, R9, R16 ;  /* 0x0000000919102223 */ /* 0x008fe20000000010 */
[----:B------:R-:W-:-:S03]  /*04d0*/  ISETP.NE.AND P0, PT, R18, R17, PT ;  /* 0x000000111200720c */ /* 0x000fc60003f05270 */
[----:B----4-:R-:W-:-:S04]  /*04e0*/  @P3 FFMA R16, R27, R3, R16 ;  /* 0x000000031b103223 */ /* 0x010fc80000000010 */
[----:B------:R-:W-:-:S04]  /*04f0*/  @P4 FFMA R16, R29, R4, R16 ;  /* 0x000000041d104223 */ /* 0x000fc80000000010 */
[----:B0-----:R-:W-:-:S04]  /*0500*/  @P5 FFMA R16, R2, R7, R16 ;  /* 0x0000000702105223 */ /* 0x001fc80000000010 */
[----:B--2---:R-:W-:Y:S01]  /*0510*/  @P6 FFMA R16, R5, R10, R16 ;  /* 0x0000000a05106223 */ /* 0x004fe20000000010 */
[----:B------:R-:W-:Y:S06]  /*0520*/  @P0 BRA `(.L_x_2) ;  /* 0xfffffffc000c0947 */ /* 0x000fec000383ffff */
.L_x_1:
[----:B------:R-:W-:Y:S05]  /*0530*/  BRA.U !UP1, `(.L_x_0) ;  /* 0x0000000509187547 */ /* 0x000fea000b800000 */
[----:B------:R-:W0:Y:S01]  /*0540*/  LDCU UR4, c[0x0][0x394] ;  /* 0x00007280ff0477ac */ /* 0x000e220008000800 */
[----:B------:R-:W-:Y:S02]  /*0550*/  UISETP.GE.U32.AND UP0, UPT, UR5, 0x4, UPT ;  /* 0x000000040500788c */ /* 0x000fe4000bf06070 */
[----:B0-----:R-:W-:-:S04]  /*0560*/  ULOP3.LUT UR6, UR4, 0x3, URZ, 0xc0, !UPT ;  /* 0x0000000304067892 */ /* 0x001fc8000f8ec0ff */
[----:B------:R-:W-:-:S03]  /*0570*/  UISETP.NE.AND UP1, UPT, UR6, URZ, UPT ;  /* 0x000000ff0600728c */ /* 0x000fc6000bf25270 */
[----:B------:R-:W-:Y:S08]  /*0580*/  BRA.U !UP0, `(.L_x_3) ;  /* 0x00000001087c7547 */ /* 0x000ff0000b800000 */
[----:B------:R-:W-:Y:S01]  /*0590*/  IMAD.IADD R11, R0, 0x1, -R17 ;  /* 0x00000001000b7824 */ /* 0x000fe200078e0a11 */
[----:B------:R-:W-:-:S04]  /*05a0*/  LOP3.LUT R3, RZ, R17, RZ, 0x33, !PT ;  /* 0x00000011ff037212 */ /* 0x000fc800078e33ff */
[C---:B------:R-:W-:Y:S02]  /*05b0*/  ISETP.GE.AND P0, PT, R11.reuse, RZ, PT ;  /* 0x000000ff0b00720c */ /* 0x040fe40003f06270 */
[----:B------:R-:W-:Y:S02]  /*05c0*/  IADD3 R13, PT, PT, R0, R3, RZ ;  /* 0x00000003000d7210 */ /* 0x000fe40007ffe0ff */
[----:B------:R-:W-:Y:S02]  /*05d0*/  IADD3 R15, PT, PT, R11, -0x2, RZ ;  /* 0xfffffffe0b0f7810 */ /* 0x000fe40007ffe0ff */
[----:B------:R-:W-:Y:S02]  /*05e0*/  ISETP.GE.AND P1, PT, R13, RZ, PT ;  /* 0x000000ff0d00720c */ /* 0x000fe40003f26270 */
[----:B------:R-:W-:Y:S02]  /*05f0*/  IADD3 R19, PT, PT, R11, -0x3, RZ ;  /* 0xfffffffd0b137810 */ /* 0x000fe40007ffe0ff */
[----:B------:R-:W-:-:S02]  /*0600*/  ISETP.GE.AND P2, PT, R15, RZ, PT ;  /* 0x000000ff0f00720c */ /* 0x000fc40003f46270 */
[----:B------:R-:W-:Y:S01]  /*0610*/  ISETP.GE.AND P3, PT, R19, RZ, PT ;  /* 0x000000ff1300720c */ /* 0x000fe20003f66270 */
[----:B------:R-:W0:Y:S08]  /*0620*/  @P0 LDC.64 R4, c[0x0][0x380] ;  /* 0x0000e000ff040b82 */ /* 0x000e300000000a00 */
[----:B------:R-:W1:Y:S08]  /*0630*/  @P1 LDC.64 R6, c[0x0][0x380] ;  /* 0x0000e000ff061b82 */ /* 0x000e700000000a00 */
[----:B------:R-:W2:Y:S08]  /*0640*/  @P2 LDC.64 R8, c[0x0][0x380] ;  /* 0x0000e000ff082b82 */ /* 0x000eb00000000a00 */
[----:B------:R-:W3:Y:S01]  /*0650*/  @P3 LDC.64 R2, c[0x0][0x380] ;  /* 0x0000e000ff023b82 */ /* 0x000ee20000000a00 */
[----:B0-----:R-:W-:-:S06]  /*0660*/  @P0 IMAD.WIDE.U32 R4, R11, 0x4, R4 ;  /* 0x000000040b040825 */ /* 0x001fcc00078e0004 */
[----:B------:R-:W4:Y:S01]  /*0670*/  @P0 LDG.E.CONSTANT R4, desc[UR8][R4.64] ;  /* 0x0000000804040981 */ /* 0x000f22000c1e9900 */
[----:B-1----:R-:W-:-:S06]  /*0680*/  @P1 IMAD.WIDE.U32 R6, R13, 0x4, R6 ;  /* 0x000000040d061825 */ /* 0x002fcc00078e0006 */
[----:B------:R-:W5:Y:S01]  /*0690*/  @P1 LDG.E.CONSTANT R6, desc[UR8][R6.64] ;  /* 0x0000000806061981 */ /* 0x000f62000c1e9900 */
[----:B--2---:R-:W-:-:S06]  /*06a0*/  @P2 IMAD.WIDE.U32 R8, R15, 0x4, R8 ;  /* 0x000000040f082825 */ /* 0x004fcc00078e0008 */
[----:B------:R-:W2:Y:S01]  /*06b0*/  @P2 LDG.E.CONSTANT R8, desc[UR8][R8.64] ;  /* 0x0000000808082981 */ /* 0x000ea2000c1e9900 */
[----:B---3--:R-:W-:-:S06]  /*06c0*/  @P3 IMAD.WIDE.U32 R2, R19, 0x4, R2 ;  /* 0x0000000413023825 */ /* 0x008fcc00078e0002 */
[----:B------:R-:W3:Y:S01]  /*06d0*/  @P3 LDG.E.CONSTANT R2, desc[UR8][R2.64] ;  /* 0x0000000802023981 */ /* 0x000ee2000c1e9900 */
[----:B------:R-:W-:-:S04]  /*06e0*/  IMAD.SHL.U32 R10, R17, 0x4, RZ ;  /* 0x00000004110a7824 */ /* 0x000fc800078e00ff */
[----:B------:R-:W4:Y:S08]  /*06f0*/  @P0 LDC R11, c[0x3][R10] ;  /* 0x00c000000a0b0b82 */ /* 0x000f300000000800 */
[----:B------:R-:W5:Y:S08]  /*0700*/  @P1 LDC R13, c[0x3][R10+0x4] ;  /* 0x00c001000a0d1b82 */ /* 0x000f700000000800 */
[----:B------:R-:W2:Y:S08]  /*0710*/  @P2 LDC R15, c[0x3][R10+0x8] ;  /* 0x00c002000a0f2b82 */ /* 0x000eb00000000800 */
[----:B------:R-:W3:Y:S01]  /*0720*/  @P3 LDC R19, c[0x3][R10+0xc] ;  /* 0x00c003000a133b82 */ /* 0x000ee20000000800 */
[----:B------:R-:W-:Y:S01]  /*0730*/  IADD3 R17, PT, PT, R17, 0x4, RZ ;  /* 0x0000000411117810 */ /* 0x000fe20007ffe0ff */
[----:B----4-:R-:W-:-:S04]  /*0740*/  @P0 FFMA R16, R11, R4, R16 ;  /* 0x000000040b100223 */ /* 0x010fc80000000010 */
[----:B-----5:R-:W-:-:S04]  /*0750*/  @P1 FFMA R16, R13, R6, R16 ;  /* 0x000000060d101223 */ /* 0x020fc80000000010 */
[----:B--2---:R-:W-:-:S04]  /*0760*/  @P2 FFMA R16, R15, R8, R16 ;  /* 0x000000080f102223 */ /* 0x004fc80000000010 */
[----:B---3--:R-:W-:-:S07]  /*0770*/  @P3 FFMA R16, R19, R2, R16 ;  /* 0x0000000213103223 */ /* 0x008fce0000000010 */
.L_x_3:
[----:B------:R-:W-:Y:S05]  /*0780*/  BRA.U !UP1, `(.L_x_0) ;  /* 0x0000000109847547 */ /* 0x000fea000b800000 */
[----:B------:R-:W-:Y:S02]  /*0790*/  UISETP.NE.AND UP0, UPT, UR6, 0x1, UPT ;  /* 0x000000010600788c */ /* 0x000fe4000bf05270 */
[----:B------:R-:W-:-:S04]  /*07a0*/  ULOP3.LUT UR4, UR4, 0x1, URZ, 0xc0, !UPT ;  /* 0x0000000104047892 */ /* 0x000fc8000f8ec0ff */
[----:B------:R-:W-:-:S03]  /*07b0*/  UISETP.NE.U32.AND UP1, UPT, UR4, 0x1, UPT ;  /* 0x000000010400788c */ /* 0x000fc6000bf25070 */
[----:B------:R-:W-:Y:S08]  /*07c0*/  BRA.U !UP0, `(.L_x_4) ;  /* 0x0000000108447547 */ /* 0x000ff0000b800000 */
[CC--:B------:R-:W-:Y:S02]  /*07d0*/  IADD3 R7, PT, PT, R0.reuse, -R17.reuse, RZ ;  /* 0x8000001100077210 */ /* 0x0c0fe40007ffe0ff */
[----:B------:R-:W-:Y:S02]  /*07e0*/  LOP3.LUT R3, RZ, R17, RZ, 0x33, !PT ;  /* 0x00000011ff037212 */ /* 0x000fe400078e33ff */
[----:B------:R-:W-:Y:S02]  /*07f0*/  ISETP.GE.AND P0, PT, R7, RZ, PT ;  /* 0x000000ff0700720c */ /* 0x000fe40003f06270 */
[----:B------:R-:W-:-:S04]  /*0800*/  IADD3 R9, PT, PT, R0, R3, RZ ;  /* 0x0000000300097210 */ /* 0x000fc80007ffe0ff */
[----:B------:R-:W-:-:S07]  /*0810*/  ISETP.GE.AND P1, PT, R9, RZ, PT ;  /* 0x000000ff0900720c */ /* 0x000fce0003f26270 */
[----:B------:R-:W0:Y:S08]  /*0820*/  @P0 LDC.64 R2, c[0x0][0x380] ;  /* 0x0000e000ff020b82 */ /* 0x000e300000000a00 */
[----:B------:R-:W1:Y:S01]  /*0830*/  @P1 LDC.64 R4, c[0x0][0x380] ;  /* 0x0000e000ff041b82 */ /* 0x000e620000000a00 */
[----:B0-----:R-:W-:-:S06]  /*0840*/  @P0 IMAD.WIDE.U32 R2, R7, 0x4, R2 ;  /* 0x0000000407020825 */ /* 0x001fcc00078e0002 */
[----:B------:R-:W2:Y:S01]  /*0850*/  @P0 LDG.E.CONSTANT R2, desc[UR8][R2.64] ;  /* 0x0000000802020981 */ /* 0x000ea2000c1e9900 */
[----:B-1----:R-:W-:-:S06]  /*0860*/  @P1 IMAD.WIDE.U32 R4, R9, 0x4, R4 ;  /* 0x0000000409041825 */ /* 0x002fcc00078e0004 */
[----:B------:R-:W3:Y:S01]  /*0870*/  @P1 LDG.E.CONSTANT R4, desc[UR8][R4.64] ;  /* 0x0000000804041981 */ /* 0x000ee2000c1e9900 */
[----:B------:R-:W-:-:S04]  /*0880*/  IMAD.SHL.U32 R6, R17, 0x4, RZ ;  /* 0x0000000411067824 */ /* 0x000fc800078e00ff */
[----:B------:R-:W2:Y:S08]  /*0890*/  @P0 LDC R7, c[0x3][R6] ;  /* 0x00c0000006070b82 */ /* 0x000eb00000000800 */
[----:B------:R-:W3:Y:S01]  /*08a0*/  @P1 LDC R9, c[0x3][R6+0x4] ;  /* 0x00c0010006091b82 */ /* 0x000ee20000000800 */
[----:B------:R-:W-:Y:S01]  /*08b0*/  IADD3 R17, PT, PT, R17, 0x2, RZ ;  /* 0x0000000211117810 */ /* 0x000fe20007ffe0ff */
[----:B--2---:R-:W-:-:S04]  /*08c0*/  @P0 FFMA R16, R7, R2, R16 ;  /* 0x0000000207100223 */ /* 0x004fc80000000010 */
[----:B---3--:R-:W-:-:S07]  /*08d0*/  @P1 FFMA R16, R9, R4, R16 ;  /* 0x0000000409101223 */ /* 0x008fce0000000010 */
.L_x_4:
[----:B------:R-:W-:Y:S05]  /*08e0*/  BRA.U UP1, `(.L_x_0) ;  /* 0x00000001012c7547 */ /* 0x000fea000b800000 */
[----:B------:R-:W-:Y:S01]  /*08f0*/  IADD3 R5, PT, PT, R0, -R17, RZ ;  /* 0x8000001100057210 */ /* 0x000fe20007ffe0ff */
[----:B------:R-:W-:Y:S03]  /*0900*/  BSSY.RECONVERGENT B0, `(.L_x_0) ;  /* 0x0000009000007945 */ /* 0x000fe60003800200 */
[----:B------:R-:W-:-:S13]  /*0910*/  ISETP.GE.AND P0, PT, R5, RZ, PT ;  /* 0x000000ff0500720c */ /* 0x000fda0003f06270 */
[----:B------:R-:W-:Y:S05]  /*0920*/  @!P0 BRA `(.L_x_5) ;  /* 0x0000000000188947 */ /* 0x000fea0003800000 */
[----:B------:R-:W0:Y:S02]  /*0930*/  LDC.64 R2, c[0x0][0x380] ;  /* 0x0000e000ff027b82 */ /* 0x000e240000000a00 */
[----:B0-----:R-:W-:-:S06]  /*0940*/  IMAD.WIDE.U32 R2, R5, 0x4, R2 ;  /* 0x0000000405027825 */ /* 0x001fcc00078e0002 */
[----:B------:R-:W2:Y:S01]  /*0950*/  LDG.E.CONSTANT R2, desc[UR8][R2.64] ;  /* 0x0000000802027981 */ /* 0x000ea2000c1e9900 */
[----:B------:R-:W-:-:S06]  /*0960*/  SHF.L.U32 R17, R17, 0x2, RZ ;  /* 0x0000000211117819 */ /* 0x000fcc00000006ff */
[----:B------:R-:W2:Y:S02]  /*0970*/  LDC R17, c[0x3][R17] ;  /* 0x00c0000011117b82 */ /* 0x000ea40000000800 */
[----:B--2---:R-:W-:-:S07]  /*0980*/  FFMA R16, R17, R2, R16 ;  /* 0x0000000211107223 */ /* 0x004fce0000000010 */
.L_x_5:
[----:B------:R-:W-:Y:S05]  /*0990*/  BSYNC.RECONVERGENT B0 ;  /* 0x0000000000007941 */ /* 0x000fea0003800200 */
.L_x_0:
[----:B------:R-:W0:Y:S02]  /*09a0*/  LDC.64 R2, c[0x0][0x388] ;  /* 0x0000e200ff027b82 */ /* 0x000e240000000a00 */
[----:B0-----:R-:W-:-:S05]  /*09b0*/  IMAD.WIDE R2, R0, 0x4, R2 ;  /* 0x0000000400027825 */ /* 0x001fca00078e0202 */
[----:B------:R-:W-:Y:S01]  /*09c0*/  STG.E desc[UR8][R2.64], R16 ;  /* 0x0000001002007986 */ /* 0x000fe2000c101908 */
[----:B------:R-:W-:Y:S05]  /*09d0*/  EXIT ;  /* 0x000000000000794d */ /* 0x000fea0003800000 */
.L_x_6:
[----:B------:R-:W-:-:S00]  /*09e0*/  BRA `(.L_x_6) ;  /* 0xfffffffc00fc7947 */ /* 0x000fc0000383ffff */
[----:B------:R-:W-:-:S00]  /*09f0*/  NOP ;  /* 0x0000000000007918 */ /* 0x000fc00000000000 */
        /* <DEDUP_REMOVED lines=8> */
.L_x_7:


//--------------------- .nv.shared.reserved.0     --------------------------
	.section	.nv.shared.reserved.0,"aw",@nobits
	.weak		__nv_reservedSMEM_offset_0_alias
	.size		__nv_reservedSMEM_offset_0_alias, 0, 64
	.other		__nv_reservedSMEM_offset_0_alias,@"STO_CUDA_RESERVED_SHARED STV_DEFAULT"
__nv_reservedSMEM_offset_0_alias:
	.zero		0
	.zero		64


//--------------------- .nv.constant0._Z10fir_kernelPKfPfii --------------------------
	.section	.nv.constant0._Z10fir_kernelPKfPfii,"a",@progbits
	.sectionflags	@""
	.align	4
.nv.constant0._Z10fir_kernelPKfPfii:
	.zero		920


//--------------------- SYMBOLS --------------------------

	.type		.nv.reservedSmem.offset0,@object
	.size		.nv.reservedSmem.offset0,0x4
